	.headerflags	@"EF_CUDA_TEXMODE_UNIFIED EF_CUDA_64BIT_ADDRESS EF_CUDA_SM86 EF_CUDA_VIRTUAL_SM(EF_CUDA_SM86)"
	.elftype	@"ET_EXEC"


//--------------------- .nv.info                  --------------------------
	.section	.nv.info,"",@"SHT_CUDA_INFO"
	.align	4


	//----- nvinfo : EIATTR_REGCOUNT
	.align		4
        /*0000*/ 	.byte	0x04, 0x2f
        /*0002*/ 	.short	(.L_1 - .L_0)
	.align		4
.L_0:
        /*0004*/ 	.word	index@(triton_)
        /*0008*/ 	.word	0x0000001e


	//----- nvinfo : EIATTR_MIN_STACK_SIZE
	.align		4
.L_1:
        /*000c*/ 	.byte	0x04, 0x12
        /*000e*/ 	.short	(.L_3 - .L_2)
	.align		4
.L_2:
        /*0010*/ 	.word	index@(triton_)
        /*0014*/ 	.word	0x00000000


	//----- nvinfo : EIATTR_FRAME_SIZE
	.align		4
.L_3:
        /*0018*/ 	.byte	0x04, 0x11
        /*001a*/ 	.short	(.L_5 - .L_4)
	.align		4
.L_4:
        /*001c*/ 	.word	index@(triton_)
        /*0020*/ 	.word	0x00000000


	//----- nvinfo : EIATTR_MIN_STACK_SIZE
	.align		4
.L_5:
        /*0024*/ 	.byte	0x04, 0x12
        /*0026*/ 	.short	(.L_7 - .L_6)
	.align		4
.L_6:
        /*0028*/ 	.word	index@(triton_)
        /*002c*/ 	.word	0x00000000
.L_7:


//--------------------- .nv.info.triton_          --------------------------
	.section	.nv.info.triton_,"",@"SHT_CUDA_INFO"
	.sectionflags	@""
	.align	4


	//----- nvinfo : EIATTR_CUDA_API_VERSION
	.align		4
        /*0000*/ 	.byte	0x04, 0x37
        /*0002*/ 	.short	(.L_9 - .L_8)
.L_8:
        /*0004*/ 	.word	0x0000007c


	//----- nvinfo : EIATTR_SW2861232_WAR
	.align		4
.L_9:
        /*0008*/ 	.byte	0x01, 0x35
	.zero		2


	//----- nvinfo : EIATTR_PARAM_CBANK
	.align		4
        /*000c*/ 	.byte	0x04, 0x0a
        /*000e*/ 	.short	(.L_11 - .L_10)
	.align		4
.L_10:
        /*0010*/ 	.word	index@(.nv.constant0.triton_)
        /*0014*/ 	.short	0x0160
        /*0016*/ 	.short	0x0050


	//----- nvinfo : EIATTR_CBANK_PARAM_SIZE
	.align		4
.L_11:
        /*0018*/ 	.byte	0x03, 0x19
        /*001a*/ 	.short	0x0050


	//----- nvinfo : EIATTR_KPARAM_INFO
	.align		4
        /*001c*/ 	.byte	0x04, 0x17
        /*001e*/ 	.short	(.L_13 - .L_12)
.L_12:
        /*0020*/ 	.word	0x00000000
        /*0024*/ 	.short	0x0009
        /*0026*/ 	.short	0x0048
        /*0028*/ 	.byte	0x00, 0xf4, 0x21, 0x00


	//----- nvinfo : EIATTR_KPARAM_INFO
	.align		4
.L_13:
        /*002c*/ 	.byte	0x04, 0x17
        /*002e*/ 	.short	(.L_15 - .L_14)
.L_14:
        /*0030*/ 	.word	0x00000000
        /*0034*/ 	.short	0x0008
        /*0036*/ 	.short	0x0040
        /*0038*/ 	.byte	0x00, 0xf0, 0x11, 0x00


	//----- nvinfo : EIATTR_KPARAM_INFO
	.align		4
.L_15:
        /*003c*/ 	.byte	0x04, 0x17
        /*003e*/ 	.short	(.L_17 - .L_16)
.L_16:
        /*0040*/ 	.word	0x00000000
        /*0044*/ 	.short	0x0007
        /*0046*/ 	.short	0x0038
        /*0048*/ 	.byte	0x00, 0xf4, 0x21, 0x00


	//----- nvinfo : EIATTR_KPARAM_INFO
	.align		4
.L_17:
        /*004c*/ 	.byte	0x04, 0x17
        /*004e*/ 	.short	(.L_19 - .L_18)
.L_18:
        /*0050*/ 	.word	0x00000000
        /*0054*/ 	.short	0x0006
        /*0056*/ 	.short	0x0030
        /*0058*/ 	.byte	0x00, 0xf4, 0x21, 0x00


	//----- nvinfo : EIATTR_KPARAM_INFO
	.align		4
.L_19:
        /*005c*/ 	.byte	0x04, 0x17
        /*005e*/ 	.short	(.L_21 - .L_20)
.L_20:
        /*0060*/ 	.word	0x00000000
        /*0064*/ 	.short	0x0005
        /*0066*/ 	.short	0x0028
        /*0068*/ 	.byte	0x00, 0xf4, 0x21, 0x00


	//----- nvinfo : EIATTR_KPARAM_INFO
	.align		4
.L_21:
        /*006c*/ 	.byte	0x04, 0x17
        /*006e*/ 	.short	(.L_23 - .L_22)
.L_22:
        /*0070*/ 	.word	0x00000000
        /*0074*/ 	.short	0x0004
        /*0076*/ 	.short	0x0020
        /*0078*/ 	.byte	0x00, 0xf4, 0x21, 0x00


	//----- nvinfo : EIATTR_KPARAM_INFO
	.align		4
.L_23:
        /*007c*/ 	.byte	0x04, 0x17
        /*007e*/ 	.short	(.L_25 - .L_24)
.L_24:
        /*0080*/ 	.word	0x00000000
        /*0084*/ 	.short	0x0003
        /*0086*/ 	.short	0x0018
        /*0088*/ 	.byte	0x00, 0xf4, 0x21, 0x00


	//----- nvinfo : EIATTR_KPARAM_INFO
	.align		4
.L_25:
        /*008c*/ 	.byte	0x04, 0x17
        /*008e*/ 	.short	(.L_27 - .L_26)
.L_26:
        /*0090*/ 	.word	0x00000000
        /*0094*/ 	.short	0x0002
        /*0096*/ 	.short	0x0010
        /*0098*/ 	.byte	0x00, 0xf4, 0x21, 0x00


	//----- nvinfo : EIATTR_KPARAM_INFO
	.align		4
.L_27:
        /*009c*/ 	.byte	0x04, 0x17
        /*009e*/ 	.short	(.L_29 - .L_28)
.L_28:
        /*00a0*/ 	.word	0x00000000
        /*00a4*/ 	.short	0x0001
        /*00a6*/ 	.short	0x0008
        /*00a8*/ 	.byte	0x00, 0xf4, 0x21, 0x00


	//----- nvinfo : EIATTR_KPARAM_INFO
	.align		4
.L_29:
        /*00ac*/ 	.byte	0x04, 0x17
        /*00ae*/ 	.short	(.L_31 - .L_30)
.L_30:
        /*00b0*/ 	.word	0x00000000
        /*00b4*/ 	.short	0x0000
        /*00b6*/ 	.short	0x0000
        /*00b8*/ 	.byte	0x00, 0xf4, 0x21, 0x00


	//----- nvinfo : EIATTR_MAXREG_COUNT
	.align		4
.L_31:
        /*00bc*/ 	.byte	0x03, 0x1b
        /*00be*/ 	.short	0x00ff


	//----- nvinfo : EIATTR_EXIT_INSTR_OFFSETS
	.align		4
        /*00c0*/ 	.byte	0x04, 0x1c
        /*00c2*/ 	.short	(.L_33 - .L_32)


	//   ....[0]....
.L_32:
        /*00c4*/ 	.word	0x000006c0


	//----- nvinfo : EIATTR_REQNTID
	.align		4
.L_33:
        /*00c8*/ 	.byte	0x04, 0x10
        /*00ca*/ 	.short	(.L_35 - .L_34)
.L_34:
        /*00cc*/ 	.word	0x00000100
        /*00d0*/ 	.word	0x00000001
        /*00d4*/ 	.word	0x00000001
.L_35:


//--------------------- .nv.callgraph             --------------------------
	.section	.nv.callgraph,"",@"SHT_CUDA_CALLGRAPH"
	.align	4
	.sectionentsize	8
	.align		4
        /*0000*/ 	.word	0x00000000
	.align		4
        /*0004*/ 	.word	0xffffffff
	.align		4
        /*0008*/ 	.word	0x00000000
	.align		4
        /*000c*/ 	.word	0xfffffffe
	.align		4
        /*0010*/ 	.word	0x00000000
	.align		4
        /*0014*/ 	.word	0xfffffffd
	.align		4
        /*0018*/ 	.word	0x00000000
	.align		4
        /*001c*/ 	.word	0xfffffffc


//--------------------- .nv.rel.action            --------------------------
	.section	.nv.rel.action,"",@"SHT_CUDA_RELOCINFO"
	.align	8
	.sectionentsize	8
        /*0000*/ 	.byte	0x73, 0x00, 0x00, 0x00, 0x00, 0x00, 0x00, 0x00, 0x00, 0x00, 0x00, 0x11, 0x25, 0x00, 0x05, 0x36


//--------------------- .nv.constant0.triton_     --------------------------
	.section	.nv.constant0.triton_,"a",@progbits
	.sectionflags	@""
	.align	4
.nv.constant0.triton_:
	.zero		432


//--------------------- .text.triton_             --------------------------
	.section	.text.triton_,"ax",@progbits
	.sectioninfo	@"SHI_REGISTERS=30"
	.align	128
        .global         triton_
        .type           triton_,@function
        .size           triton_,(.L_x_1 - triton_)
        .other          triton_,@"STO_CUDA_ENTRY STV_DEFAULT"
triton_:
.text.triton_:
[----:B------:R-:W-:Y:S02]  /*0000*/  IMAD.MOV.U32 R1, RZ, RZ, c[0x0][0x28] ;  /* 0x00000a00ff017624 */ /* 0x000fe400078e00ff */
[----:B------:R-:W0:Y:S01]  /*0010*/  S2R R0, SR_TID.X ;  /* 0x0000000000007919 */ /* 0x000e220000002100 */
[----:B------:R-:W-:Y:S01]  /*0020*/  IMAD.MOV.U32 R17, RZ, RZ, 0x2 ;  /* 0x00000002ff117424 */ /* 0x000fe200078e00ff */
[----:B------:R-:W-:Y:S02]  /*0030*/  ULDC.64 UR4, c[0x0][0x118] ;  /* 0x0000460000047ab9 */ /* 0x000fe40000000a00 */
[----:B------:R-:W1:Y:S01]  /*0040*/  S2R R3, SR_CTAID.X ;  /* 0x0000000000037919 */ /* 0x000e620000002500 */
[----:B0-----:R-:W-:-:S05]  /*0050*/  IMAD.SHL.U32 R0, R0, 0x4, RZ ;  /* 0x0000000400007824 */ /* 0x001fca00078e00ff */
[----:B------:R-:W-:-:S04]  /*0060*/  LOP3.LUT R0, R0, 0x3fc, RZ, 0xc0, !PT ;  /* 0x000003fc00007812 */ /* 0x000fc800078ec0ff */
[----:B-1----:R-:W-:-:S05]  /*0070*/  LEA R16, R3, R0, 0xa ;  /* 0x0000000003107211 */ /* 0x002fca00078e50ff */
[----:B------:R-:W-:-:S05]  /*0080*/  IMAD.HI R0, R16, 0x2aaaaaab, RZ ;  /* 0x2aaaaaab10007827 */ /* 0x000fca00078e02ff */
[----:B------:R-:W-:-:S04]  /*0090*/  SHF.R.U32.HI R3, RZ, 0x1f, R0 ;  /* 0x0000001fff037819 */ /* 0x000fc80000011600 */
[----:B------:R-:W-:-:S05]  /*00a0*/  LEA.HI.SX32 R4, R0, R3, 0x17 ;  /* 0x0000000300047211 */ /* 0x000fca00078fbaff */
[----:B------:R-:W-:-:S05]  /*00b0*/  IMAD.WIDE R2, R4, R17, c[0x0][0x180] ;  /* 0x0000600004027625 */ /* 0x000fca00078e0211 */
[----:B------:R0:W2:Y:S01]  /*00c0*/  LDG.E.EL.U16 R0, [R2.64] ;  /* 0x0000000402007981 */ /* 0x0000a2000c2e1500 */
[----:B------:R-:W-:-:S06]  /*00d0*/  IMAD.WIDE R20, R4, R17, c[0x0][0x188] ;  /* 0x0000620004147625 */ /* 0x000fcc00078e0211 */
[----:B------:R1:W3:Y:S01]  /*00e0*/  LDG.E.EL.U16 R20, [R20.64] ;  /* 0x0000000414147981 */ /* 0x0002e2000c2e1500 */
[----:B------:R-:W-:Y:S02]  /*00f0*/  IMAD R12, R4, -0xc00, R16 ;  /* 0xfffff400040c7824 */ /* 0x000fe400078e0210 */
[----:B------:R-:W-:-:S03]  /*0100*/  IMAD.MOV.U32 R9, RZ, RZ, 0x4 ;  /* 0x00000004ff097424 */ /* 0x000fc600078e00ff */
[----:B------:R-:W-:-:S05]  /*0110*/  IADD3 R4, R12, 0x3c00, RZ ;  /* 0x00003c000c047810 */ /* 0x000fca0007ffe0ff */
[----:B------:R-:W-:-:S04]  /*0120*/  IMAD.WIDE.U32 R14, R4, R17, c[0x0][0x170] ;  /* 0x00005c00040e7625 */ /* 0x000fc800078e0011 */
[-C--:B------:R-:W-:Y:S02]  /*0130*/  IMAD.WIDE.U32 R4, R4, R9.reuse, c[0x0][0x168] ;  /* 0x00005a0004047625 */ /* 0x080fe400078e0009 */
[----:B------:R-:W4:Y:S02]  /*0140*/  LDG.E.EL.64 R14, [R14.64] ;  /* 0x000000040e0e7981 */ /* 0x000f24000c2e1b00 */
[----:B------:R-:W-:Y:S02]  /*0150*/  IMAD.WIDE R8, R16, R9, c[0x0][0x178] ;  /* 0x00005e0010087625 */ /* 0x000fe400078e0209 */
[----:B------:R-:W5:Y:S02]  /*0160*/  LDG.E.EL.128 R4, [R4.64] ;  /* 0x0000000404047981 */ /* 0x000f64000c2e1d00 */
[CC--:B0-----:R-:W-:Y:S02]  /*0170*/  IMAD.WIDE R2, R12.reuse, R17.reuse, c[0x0][0x190] ;  /* 0x000064000c027625 */ /* 0x0c1fe400078e0211 */
[----:B------:R-:W5:Y:S02]  /*0180*/  LDG.E.128 R8, [R8.64] ;  /* 0x0000000408087981 */ /* 0x000f64000c1e1d00 */
[----:B------:R-:W-:-:S02]  /*0190*/  IMAD.WIDE R12, R12, R17, c[0x0][0x198] ;  /* 0x000066000c0c7625 */ /* 0x000fc400078e0211 */
[----:B------:R-:W5:Y:S04]  /*01a0*/  LDG.E.EL.64 R2, [R2.64] ;  /* 0x0000000402027981 */ /* 0x000f68000c2e1b00 */
[----:B------:R-:W5:Y:S01]  /*01b0*/  LDG.E.EL.64 R12, [R12.64] ;  /* 0x000000040c0c7981 */ /* 0x000f62000c2e1b00 */
[----:B------:R-:W-:-:S05]  /*01c0*/  IMAD.WIDE R16, R16, R17, c[0x0][0x160] ;  /* 0x0000580010107625 */ /* 0x000fca00078e0211 */
[----:B------:R-:W5:Y:S01]  /*01d0*/  LDG.E.64 R18, [R16.64] ;  /* 0x0000000410127981 */ /* 0x000f62000c1e1b00 */
[C---:B--2---:R-:W-:Y:S01]  /*01e0*/  SHF.L.U32 R22, R0.reuse, 0x10, RZ ;  /* 0x0000001000167819 */ /* 0x044fe200000006ff */
[----:B-1----:R-:W-:-:S03]  /*01f0*/  IMAD.U32 R21, R0, 0x10000, RZ ;  /* 0x0001000000157824 */ /* 0x002fc600078e00ff */
[----:B------:R-:W-:Y:S02]  /*0200*/  FSETP.GE.AND P1, PT, R22, RZ, PT ;  /* 0x000000ff1600720b */ /* 0x000fe40003f26000 */
[----:B------:R-:W-:Y:S01]  /*0210*/  FSETP.GE.AND P0, PT, R21, RZ, PT ;  /* 0x000000ff1500720b */ /* 0x000fe20003f06000 */
[----:B---3--:R-:W-:Y:S01]  /*0220*/  IMAD.U32 R22, R20, 0x10000, RZ ;  /* 0x0001000014167824 */ /* 0x008fe200078e00ff */
[C---:B------:R-:W-:Y:S02]  /*0230*/  SEL R21, R0.reuse, RZ, !P1 ;  /* 0x000000ff00157207 */ /* 0x040fe40004800000 */
[----:B------:R-:W-:Y:S02]  /*0240*/  SEL R0, R0, RZ, !P0 ;  /* 0x000000ff00007207 */ /* 0x000fe40004000000 */
[----:B------:R-:W-:Y:S02]  /*0250*/  SHF.L.U32 R21, R21, 0x10, RZ ;  /* 0x0000001015157819 */ /* 0x000fe400000006ff */
[----:B------:R-:W-:Y:S01]  /*0260*/  FSETP.GTU.AND P0, PT, R22, RZ, PT ;  /* 0x000000ff1600720b */ /* 0x000fe20003f0c000 */
[----:B------:R-:W-:Y:S01]  /*0270*/  IMAD.U32 R0, R0, 0x10000, RZ ;  /* 0x0001000000007824 */ /* 0x000fe200078e00ff */
[----:B------:R-:W-:Y:S01]  /*0280*/  FSETP.GTU.AND P2, PT, R22, RZ, PT ;  /* 0x000000ff1600720b */ /* 0x000fe20003f4c000 */
[----:B------:R-:W-:Y:S01]  /*0290*/  FADD R21, RZ, -R21 ;  /* 0x80000015ff157221 */ /* 0x000fe20000000000 */
[C---:B------:R-:W-:Y:S01]  /*02a0*/  SEL R22, R20.reuse, RZ, P0 ;  /* 0x000000ff14167207 */ /* 0x040fe20000000000 */
[----:B------:R-:W-:Y:S01]  /*02b0*/  FADD R0, RZ, -R0 ;  /* 0x80000000ff007221 */ /* 0x000fe20000000000 */
[----:B------:R-:W-:-:S02]  /*02c0*/  SEL R20, R20, RZ, P2 ;  /* 0x000000ff14147207 */ /* 0x000fc40001000000 */
[C---:B------:R-:W-:Y:S01]  /*02d0*/  FSETP.NAN.AND P0, PT, R21.reuse, R21, PT ;  /* 0x000000151500720b */ /* 0x040fe20003f08000 */
[----:B------:R-:W-:Y:S01]  /*02e0*/  IMAD.U32 R22, R22, 0x10000, RZ ;  /* 0x0001000016167824 */ /* 0x000fe200078e00ff */
[----:B------:R-:W-:Y:S01]  /*02f0*/  FSETP.NAN.AND P1, PT, R0, R0, PT ;  /* 0x000000000000720b */ /* 0x000fe20003f28000 */
[----:B----4-:R-:W-:Y:S01]  /*0300*/  IMAD.U32 R25, R14, 0x10000, RZ ;  /* 0x000100000e197824 */ /* 0x010fe200078e00ff */
[----:B------:R-:W-:Y:S02]  /*0310*/  SHF.L.U32 R23, R20, 0x10, RZ ;  /* 0x0000001014177819 */ /* 0x000fe400000006ff */
[----:B------:R-:W-:Y:S01]  /*0320*/  FSETP.GT.AND P3, PT, R21, R22, PT ;  /* 0x000000161500720b */ /* 0x000fe20003f64000 */
[----:B-----5:R-:W-:Y:S01]  /*0330*/  FADD R4, R4, R25 ;  /* 0x0000001904047221 */ /* 0x020fe20000000000 */
[----:B------:R-:W-:Y:S02]  /*0340*/  FSETP.GT.AND P2, PT, R0, R23, PT ;  /* 0x000000170000720b */ /* 0x000fe40003f44000 */
[----:B------:R-:W-:-:S02]  /*0350*/  PRMT R14, R14, 0x7632, R14 ;  /* 0x000076320e0e7816 */ /* 0x000fc4000000000e */
[----:B------:R-:W-:Y:S02]  /*0360*/  I2FP.F32.S32 R27, R10 ;  /* 0x0000000a001b7245 */ /* 0x000fe40000201400 */
[----:B------:R-:W-:Y:S02]  /*0370*/  @!P0 FSEL R21, R21, R22, P3 ;  /* 0x0000001615158208 */ /* 0x000fe40001800000 */
[----:B------:R-:W-:Y:S02]  /*0380*/  @!P1 FSEL R0, R0, R23, P2 ;  /* 0x0000001700009208 */ /* 0x000fe40001000000 */
[----:B------:R-:W-:Y:S01]  /*0390*/  SHF.L.U32 R20, R14, 0x10, RZ ;  /* 0x000000100e147819 */ /* 0x000fe200000006ff */
[----:B------:R-:W-:Y:S01]  /*03a0*/  FMUL R14, R21, 0.0078740157186985015869 ;  /* 0x3c010204150e7820 */ /* 0x000fe20000400000 */
[C---:B------:R-:W-:Y:S01]  /*03b0*/  PRMT R22, R15.reuse, 0x7632, R22 ;  /* 0x000076320f167816 */ /* 0x040fe20000000016 */
[----:B------:R-:W-:Y:S01]  /*03c0*/  FMUL R0, R0, 0.0078740157186985015869 ;  /* 0x3c01020400007820 */ /* 0x000fe20000400000 */
[----:B------:R-:W-:Y:S01]  /*03d0*/  IMAD.U32 R15, R15, 0x10000, RZ ;  /* 0x000100000f0f7824 */ /* 0x000fe200078e00ff */
[----:B------:R-:W-:Y:S01]  /*03e0*/  I2FP.F32.S32 R21, R8 ;  /* 0x0000000800157245 */ /* 0x000fe20000201400 */
[----:B------:R-:W-:Y:S01]  /*03f0*/  FADD R5, R5, R20 ;  /* 0x0000001405057221 */ /* 0x000fe20000000000 */
[----:B------:R-:W-:Y:S01]  /*0400*/  FSETP.GT.AND P0, PT, R14, 9.9999997473787516356e-06, PT ;  /* 0x3727c5ac0e00780b */ /* 0x000fe20003f04000 */
[----:B------:R-:W-:Y:S01]  /*0410*/  FADD R6, R6, R15 ;  /* 0x0000000f06067221 */ /* 0x000fe20000000000 */
[----:B------:R-:W-:Y:S01]  /*0420*/  FSETP.GT.AND P1, PT, R0, 9.9999997473787516356e-06, PT ;  /* 0x3727c5ac0000780b */ /* 0x000fe20003f24000 */
[----:B------:R-:W-:Y:S01]  /*0430*/  IMAD.U32 R22, R22, 0x10000, RZ ;  /* 0x0001000016167824 */ /* 0x000fe200078e00ff */
[----:B------:R-:W-:-:S02]  /*0440*/  FSETP.NAN.AND P2, PT, R14, R14, PT ;  /* 0x0000000e0e00720b */ /* 0x000fc40003f48000 */
[----:B------:R-:W-:Y:S01]  /*0450*/  FSETP.NAN.AND P3, PT, R0, R0, PT ;  /* 0x000000000000720b */ /* 0x000fe20003f68000 */
[----:B------:R-:W-:Y:S01]  /*0460*/  FADD R7, R7, R22 ;  /* 0x0000001607077221 */ /* 0x000fe20000000000 */
[----:B------:R-:W-:Y:S02]  /*0470*/  SHF.L.U32 R10, R3, 0x10, RZ ;  /* 0x00000010030a7819 */ /* 0x000fe400000006ff */
[----:B------:R-:W-:Y:S01]  /*0480*/  I2FP.F32.S32 R15, R9 ;  /* 0x00000009000f7245 */ /* 0x000fe20000201400 */
[----:B------:R-:W-:Y:S01]  /*0490*/  IMAD.U32 R9, R12, 0x10000, RZ ;  /* 0x000100000c097824 */ /* 0x000fe200078e00ff */
[C---:B------:R-:W-:Y:S01]  /*04a0*/  PRMT R8, R2.reuse, 0x7632, R8 ;  /* 0x0000763202087816 */ /* 0x040fe20000000008 */
[----:B------:R-:W-:Y:S01]  /*04b0*/  IMAD.U32 R2, R2, 0x10000, RZ ;  /* 0x0001000002027824 */ /* 0x000fe200078e00ff */
[----:B------:R-:W-:Y:S02]  /*04c0*/  @!P0 FSEL R14, R14, 9.9999997473787516356e-06, P2 ;  /* 0x3727c5ac0e0e8808 */ /* 0x000fe40001000000 */
[----:B------:R-:W-:Y:S01]  /*04d0*/  PRMT R3, R12, 0x7632, R3 ;  /* 0x000076320c037816 */ /* 0x000fe20000000003 */
[----:B------:R-:W-:Y:S01]  /*04e0*/  IMAD.U32 R8, R8, 0x10000, RZ ;  /* 0x0001000008087824 */ /* 0x000fe200078e00ff */
[----:B------:R-:W-:Y:S01]  /*04f0*/  @!P1 FSEL R0, R0, 9.9999997473787516356e-06, P3 ;  /* 0x3727c5ac00009808 */ /* 0x000fe20001800000 */
[----:B------:R-:W-:Y:S01]  /*0500*/  FMUL R21, R21, R14 ;  /* 0x0000000e15157220 */ /* 0x000fe20000400000 */
[----:B------:R-:W-:Y:S01]  /*0510*/  I2FP.F32.S32 R25, R11 ;  /* 0x0000000b00197245 */ /* 0x000fe20000201400 */
[----:B------:R-:W-:Y:S01]  /*0520*/  FMUL R27, R14, R27 ;  /* 0x0000001b0e1b7220 */ /* 0x000fe20000400000 */
[----:B------:R-:W-:Y:S01]  /*0530*/  SHF.L.U32 R23, R13, 0x10, RZ ;  /* 0x000000100d177819 */ /* 0x000fe200000006ff */
[----:B------:R-:W-:Y:S01]  /*0540*/  FMUL R15, R15, R0 ;  /* 0x000000000f0f7220 */ /* 0x000fe20000400000 */
[C---:B------:R-:W-:Y:S01]  /*0550*/  SHF.L.U32 R11, R3.reuse, 0x10, RZ ;  /* 0x00000010030b7819 */ /* 0x040fe200000006ff */
[----:B------:R-:W-:Y:S01]  /*0560*/  FMUL R25, R0, R25 ;  /* 0x0000001900197220 */ /* 0x000fe20000400000 */
[----:B------:R-:W-:Y:S01]  /*0570*/  PRMT R3, R3, 0x7632, R3 ;  /* 0x0000763203037816 */ /* 0x000fe20000000003 */
[----:B------:R-:W-:Y:S01]  /*0580*/  FFMA R2, R2, R21, R9 ;  /* 0x0000001502027223 */ /* 0x000fe20000000009 */
[----:B------:R-:W-:Y:S01]  /*0590*/  PRMT R13, R13, 0x7632, R13 ;  /* 0x000076320d0d7816 */ /* 0x000fe2000000000d */
[----:B------:R-:W-:Y:S01]  /*05a0*/  FFMA R8, R8, R15, R11 ;  /* 0x0000000f08087223 */ /* 0x000fe2000000000b */
[----:B------:R-:W-:Y:S01]  /*05b0*/  PRMT R0, R18, 0x7632, R0 ;  /* 0x0000763212007816 */ /* 0x000fe20000000000 */
[----:B------:R-:W-:Y:S01]  /*05c0*/  IMAD.U32 R11, R3, 0x10000, RZ ;  /* 0x00010000030b7824 */ /* 0x000fe200078e00ff */
[----:B------:R-:W-:Y:S01]  /*05d0*/  PRMT R9, R19, 0x7632, R9 ;  /* 0x0000763213097816 */ /* 0x000fe20000000009 */
[----:B------:R-:W-:Y:S01]  /*05e0*/  FFMA R23, R10, R27, R23 ;  /* 0x0000001b0a177223 */ /* 0x000fe20000000017 */
[----:B------:R-:W-:Y:S01]  /*05f0*/  SHF.L.U32 R12, R13, 0x10, RZ ;  /* 0x000000100d0c7819 */ /* 0x000fe200000006ff */
[----:B------:R-:W-:Y:S01]  /*0600*/  IMAD.U32 R3, R18, 0x10000, RZ ;  /* 0x0001000012037824 */ /* 0x000fe200078e00ff */
[----:B------:R-:W-:Y:S01]  /*0610*/  SHF.L.U32 R0, R0, 0x10, RZ ;  /* 0x0000001000007819 */ /* 0x000fe200000006ff */
[----:B------:R-:W-:Y:S01]  /*0620*/  IMAD.U32 R19, R19, 0x10000, RZ ;  /* 0x0001000013137824 */ /* 0x000fe200078e00ff */
[----:B------:R-:W-:Y:S01]  /*0630*/  SHF.L.U32 R10, R9, 0x10, RZ ;  /* 0x00000010090a7819 */ /* 0x000fe200000006ff */
[----:B------:R-:W-:Y:S01]  /*0640*/  FFMA R11, R11, R25, R12 ;  /* 0x000000190b0b7223 */ /* 0x000fe2000000000c */
[----:B------:R-:W-:Y:S01]  /*0650*/  FFMA R2, R4, R2, R3 ;  /* 0x0000000204027223 */ /* 0x000fe20000000003 */
[----:B------:R-:W-:Y:S01]  /*0660*/  FFMA R5, R5, R8, R0 ;  /* 0x0000000805057223 */ /* 0x000fe20000000000 */
[----:B------:R-:W-:Y:S01]  /*0670*/  FFMA R3, R6, R23, R19 ;  /* 0x0000001706037223 */ /* 0x000fe20000000013 */
[----:B------:R-:W-:-:S03]  /*0680*/  FFMA R10, R7, R11, R10 ;  /* 0x0000000b070a7223 */ /* 0x000fc6000000000a */
[----:B------:R-:W-:Y:S02]  /*0690*/  F2FP.BF16.PACK_AB R2, R5, R2 ;  /* 0x000000020502723e */ /* 0x000fe400000010ff */
[----:B------:R-:W-:-:S05]  /*06a0*/  F2FP.BF16.PACK_AB R3, R10, R3 ;  /* 0x000000030a03723e */ /* 0x000fca00000010ff */
[----:B------:R-:W-:Y:S01]  /*06b0*/  STG.E.64 [R16.64], R2 ;  /* 0x0000000210007986 */ /* 0x000fe2000c101b04 */
[----:B------:R-:W-:Y:S05]  /*06c0*/  EXIT ;  /* 0x000000000000794d */ /* 0x000fea0003800000 */
.L_x_0:
[----:B------:R-:W-:-:S00]  /*06d0*/  BRA `(.L_x_0) ;  /* 0xfffffff000007947 */ /* 0x000fc0000383ffff */
[----:B------:R-:W-:-:S00]  /*06e0*/  NOP ;  /* 0x0000000000007918 */ /* 0x000fc00000000000 */
        /* <DEDUP_REMOVED lines=9> */
.L_x_1:
